//
// Generated by NVIDIA NVVM Compiler
//
// Compiler Build ID: CL-36424714
// Cuda compilation tools, release 13.0, V13.0.88
// Based on NVVM 20.0.0
//

.version 9.0
.target sm_100
.address_size 64

	// .globl	_Z16histogram_kernelPKcjPjii
.extern .shared .align 16 .b8 s_hist[];

.visible .entry _Z16histogram_kernelPKcjPjii(
	.param .u64 .ptr .align 1 _Z16histogram_kernelPKcjPjii_param_0,
	.param .u32 _Z16histogram_kernelPKcjPjii_param_1,
	.param .u64 .ptr .align 1 _Z16histogram_kernelPKcjPjii_param_2,
	.param .u32 _Z16histogram_kernelPKcjPjii_param_3,
	.param .u32 _Z16histogram_kernelPKcjPjii_param_4
)
{
	.reg .pred 	%p<10>;
	.reg .b32 	%r<36>;
	.reg .b64 	%rd<9>;

	ld.param.u64 	%rd3, [_Z16histogram_kernelPKcjPjii_param_0];
	ld.param.u32 	%r14, [_Z16histogram_kernelPKcjPjii_param_1];
	ld.param.u64 	%rd4, [_Z16histogram_kernelPKcjPjii_param_2];
	ld.param.u32 	%r15, [_Z16histogram_kernelPKcjPjii_param_3];
	ld.param.u32 	%r16, [_Z16histogram_kernelPKcjPjii_param_4];
	sub.s32 	%r1, %r16, %r15;
	mov.u32 	%r35, %tid.x;
	setp.gt.s32 	%p1, %r35, %r1;
	@%p1 bra 	$L__BB0_3;
	mov.u32 	%r3, %ntid.x;
	mov.u32 	%r33, %r35;
$L__BB0_2:
	shl.b32 	%r17, %r33, 2;
	mov.u32 	%r18, s_hist;
	add.s32 	%r19, %r18, %r17;
	mov.b32 	%r20, 0;
	st.shared.u32 	[%r19], %r20;
	add.s32 	%r33, %r33, %r3;
	setp.le.s32 	%p2, %r33, %r1;
	@%p2 bra 	$L__BB0_2;
$L__BB0_3:
	bar.sync 	0;
	mov.u32 	%r21, %ctaid.x;
	mov.u32 	%r6, %ntid.x;
	mad.lo.s32 	%r34, %r21, %r6, %r35;
	setp.ge.u32 	%p3, %r34, %r14;
	@%p3 bra 	$L__BB0_8;
	cvta.to.global.u64 	%rd1, %rd3;
	mov.u32 	%r22, %nctaid.x;
	mul.lo.s32 	%r8, %r22, %r6;
$L__BB0_5:
	cvt.s64.s32 	%rd5, %r34;
	add.s64 	%rd6, %rd1, %rd5;
	ld.global.u8 	%r10, [%rd6];
	setp.lt.s32 	%p4, %r10, %r15;
	setp.lt.s32 	%p5, %r16, %r10;
	or.pred  	%p6, %p4, %p5;
	@%p6 bra 	$L__BB0_7;
	sub.s32 	%r23, %r10, %r15;
	shl.b32 	%r24, %r23, 2;
	mov.u32 	%r25, s_hist;
	add.s32 	%r26, %r25, %r24;
	atom.shared.add.u32 	%r27, [%r26], 1;
$L__BB0_7:
	add.s32 	%r34, %r34, %r8;
	setp.lt.u32 	%p7, %r34, %r14;
	@%p7 bra 	$L__BB0_5;
$L__BB0_8:
	setp.gt.s32 	%p8, %r35, %r1;
	bar.sync 	0;
	@%p8 bra 	$L__BB0_11;
	cvta.to.global.u64 	%rd2, %rd4;
	mov.u32 	%r29, s_hist;
$L__BB0_10:
	mul.wide.s32 	%rd7, %r35, 4;
	add.s64 	%rd8, %rd2, %rd7;
	shl.b32 	%r28, %r35, 2;
	add.s32 	%r30, %r29, %r28;
	ld.shared.u32 	%r31, [%r30];
	atom.global.add.u32 	%r32, [%rd8], %r31;
	add.s32 	%r35, %r35, %r6;
	setp.le.s32 	%p9, %r35, %r1;
	@%p9 bra 	$L__BB0_10;
$L__BB0_11:
	ret;

}


// ===== COMPILED SASS (sm_100) =====

	.target	sm_100

	.elftype	@"ET_EXEC"


//--------------------- .note.nv.tkinfo           --------------------------
	.section	.note.nv.tkinfo,"",@"SHT_NOTE"
	.sectionflags	@"SHF_NOTE_NV_TKINFO"
	.tkinfo
        /*0018*/ 	.word	0x00000002
        /*0030*/ 	.string	""
        /*0030*/ 	.string	"ptxas"
        /*0030*/ 	.string	"Cuda compilation tools, release 13.0, V13.0.88"
        /*0030*/ 	.string	"Build cuda_13.0.r13.0/compiler.36424714_0"
        /*0030*/ 	.string	"-arch sm_100 -m 64 "



//--------------------- .note.nv.cuinfo           --------------------------
	.section	.note.nv.cuinfo,"",@"SHT_NOTE"
	.sectionflags	@"SHF_NOTE_NV_CUINFO"
        /*0018*/ 	.short	0x0002
        /*001a*/ 	.short	0x0064
        /*001c*/ 	.short	0x0082
	.zero		2


//--------------------- .nv.info                  --------------------------
	.section	.nv.info,"",@"SHT_CUDA_INFO"
	.align	4


	//----- nvinfo : EIATTR_REGCOUNT
	.align		4
        /*0000*/ 	.byte	0x04, 0x2f
        /*0002*/ 	.short	(.L_1 - .L_0)
	.align		4
.L_0:
        /*0004*/ 	.word	index@(_Z16histogram_kernelPKcjPjii)
        /*0008*/ 	.word	0x0000000c


	//----- nvinfo : EIATTR_FRAME_SIZE
	.align		4
.L_1:
        /*000c*/ 	.byte	0x04, 0x11
        /*000e*/ 	.short	(.L_3 - .L_2)
	.align		4
.L_2:
        /*0010*/ 	.word	index@(_Z16histogram_kernelPKcjPjii)
        /*0014*/ 	.word	0x00000000


	//----- nvinfo : EIATTR_MIN_STACK_SIZE
	.align		4
.L_3:
        /*0018*/ 	.byte	0x04, 0x12
        /*001a*/ 	.short	(.L_5 - .L_4)
	.align		4
.L_4:
        /*001c*/ 	.word	index@(_Z16histogram_kernelPKcjPjii)
        /*0020*/ 	.word	0x00000000
.L_5:


//--------------------- .nv.compat                --------------------------
	.section	.nv.compat,"",@"SHT_CUDA_COMPAT_INFO"
	.align	4
        /*0000*/ 	.byte	0x02, 0x09, 0x00, 0x00, 0x02, 0x02, 0x01, 0x00, 0x02, 0x05, 0x05, 0x00, 0x03, 0x07, 0x01, 0x01
        /*0010*/ 	.byte	0x02, 0x03, 0x00, 0x00, 0x02, 0x06, 0x01, 0x00, 0x04, 0x0b, 0x08, 0x00, 0x09, 0x00, 0x00, 0x00
        /*0020*/ 	.byte	0x00, 0x00, 0x00, 0x00


//--------------------- .nv.info._Z16histogram_kernelPKcjPjii --------------------------
	.section	.nv.info._Z16histogram_kernelPKcjPjii,"",@"SHT_CUDA_INFO"
	.sectionflags	@""
	.align	4


	//----- nvinfo : EIATTR_CUDA_API_VERSION
	.align		4
        /*0000*/ 	.byte	0x04, 0x37
        /*0002*/ 	.short	(.L_7 - .L_6)
.L_6:
        /*0004*/ 	.word	0x00000082


	//----- nvinfo : EIATTR_KPARAM_INFO
	.align		4
.L_7:
        /*0008*/ 	.byte	0x04, 0x17
        /*000a*/ 	.short	(.L_9 - .L_8)
.L_8:
        /*000c*/ 	.word	0x00000000
        /*0010*/ 	.short	0x0004
        /*0012*/ 	.short	0x001c
        /*0014*/ 	.byte	0x00, 0xf0, 0x11, 0x00


	//----- nvinfo : EIATTR_KPARAM_INFO
	.align		4
.L_9:
        /*0018*/ 	.byte	0x04, 0x17
        /*001a*/ 	.short	(.L_11 - .L_10)
.L_10:
        /*001c*/ 	.word	0x00000000
        /*0020*/ 	.short	0x0003
        /*0022*/ 	.short	0x0018
        /*0024*/ 	.byte	0x00, 0xf0, 0x11, 0x00


	//----- nvinfo : EIATTR_KPARAM_INFO
	.align		4
.L_11:
        /*0028*/ 	.byte	0x04, 0x17
        /*002a*/ 	.short	(.L_13 - .L_12)
.L_12:
        /*002c*/ 	.word	0x00000000
        /*0030*/ 	.short	0x0002
        /*0032*/ 	.short	0x0010
        /*0034*/ 	.byte	0x00, 0xf5, 0x21, 0x00


	//----- nvinfo : EIATTR_KPARAM_INFO
	.align		4
.L_13:
        /*0038*/ 	.byte	0x04, 0x17
        /*003a*/ 	.short	(.L_15 - .L_14)
.L_14:
        /*003c*/ 	.word	0x00000000
        /*0040*/ 	.short	0x0001
        /*0042*/ 	.short	0x0008
        /*0044*/ 	.byte	0x00, 0xf0, 0x11, 0x00


	//----- nvinfo : EIATTR_KPARAM_INFO
	.align		4
.L_15:
        /*0048*/ 	.byte	0x04, 0x17
        /*004a*/ 	.short	(.L_17 - .L_16)
.L_16:
        /*004c*/ 	.word	0x00000000
        /*0050*/ 	.short	0x0000
        /*0052*/ 	.short	0x0000
        /*0054*/ 	.byte	0x00, 0xf5, 0x21, 0x00


	//----- nvinfo : EIATTR_SPARSE_MMA_MASK
	.align		4
.L_17:
        /*0058*/ 	.byte	0x03, 0x50
        /*005a*/ 	.short	0x0000


	//----- nvinfo : EIATTR_MAXREG_COUNT
	.align		4
        /*005c*/ 	.byte	0x03, 0x1b
        /*005e*/ 	.short	0x00ff


	//----- nvinfo : EIATTR_NUM_BARRIERS
	.align		4
        /*0060*/ 	.byte	0x02, 0x4c
        /*0062*/ 	.byte	0x01
	.zero		1


	//----- nvinfo : EIATTR_MERCURY_ISA_VERSION
	.align		4
        /*0064*/ 	.byte	0x03, 0x5f
        /*0066*/ 	.short	0x0101


	//----- nvinfo : EIATTR_VRC_CTA_INIT_COUNT
	.align		4
        /*0068*/ 	.byte	0x02, 0x4a
	.zero		1
	.zero		1


	//----- nvinfo : EIATTR_EXIT_INSTR_OFFSETS
	.align		4
        /*006c*/ 	.byte	0x04, 0x1c
        /*006e*/ 	.short	(.L_19 - .L_18)


	//   ....[0]....
.L_18:
        /*0070*/ 	.word	0x00000340


	//   ....[1]....
        /*0074*/ 	.word	0x00000400


	//----- nvinfo : EIATTR_CRS_STACK_SIZE
	.align		4
.L_19:
        /*0078*/ 	.byte	0x04, 0x1e
        /*007a*/ 	.short	(.L_21 - .L_20)
.L_20:
        /*007c*/ 	.word	0x00000000


	//----- nvinfo : EIATTR_CBANK_PARAM_SIZE
	.align		4
.L_21:
        /*0080*/ 	.byte	0x03, 0x19
        /*0082*/ 	.short	0x0020


	//----- nvinfo : EIATTR_PARAM_CBANK
	.align		4
        /*0084*/ 	.byte	0x04, 0x0a
        /*0086*/ 	.short	(.L_23 - .L_22)
	.align		4
.L_22:
        /*0088*/ 	.word	index@(.nv.constant0._Z16histogram_kernelPKcjPjii)
        /*008c*/ 	.short	0x0380
        /*008e*/ 	.short	0x0020


	//----- nvinfo : EIATTR_SW_WAR
	.align		4
.L_23:
        /*0090*/ 	.byte	0x04, 0x36
        /*0092*/ 	.short	(.L_25 - .L_24)
.L_24:
        /*0094*/ 	.word	0x00000008
.L_25:


//--------------------- .nv.callgraph             --------------------------
	.section	.nv.callgraph,"",@"SHT_CUDA_CALLGRAPH"
	.align	4
	.sectionentsize	8
	.align		4
        /*0000*/ 	.word	0x00000000
	.align		4
        /*0004*/ 	.word	0xffffffff
	.align		4
        /*0008*/ 	.word	0x00000000
	.align		4
        /*000c*/ 	.word	0xfffffffe
	.align		4
        /*0010*/ 	.word	0x00000000
	.align		4
        /*0014*/ 	.word	0xfffffffd
	.align		4
        /*0018*/ 	.word	0x00000000
	.align		4
        /*001c*/ 	.word	0xfffffffc


//--------------------- .text._Z16histogram_kernelPKcjPjii --------------------------
	.section	.text._Z16histogram_kernelPKcjPjii,"ax",@progbits
	.align	128
        .global         _Z16histogram_kernelPKcjPjii
        .type           _Z16histogram_kernelPKcjPjii,@function
        .size           _Z16histogram_kernelPKcjPjii,(.L_x_10 - _Z16histogram_kernelPKcjPjii)
        .other          _Z16histogram_kernelPKcjPjii,@"STO_CUDA_ENTRY STV_DEFAULT"
_Z16histogram_kernelPKcjPjii:
.text._Z16histogram_kernelPKcjPjii:
[----:B------:R-:W-:Y:S01]  /*0000*/  LDC R1, c[0x0][0x37c] ;  /* 0x0000df00ff017b82 */ /* 0x000fe20000000800 */
[----:B------:R-:W0:Y:S01]  /*0010*/  S2R R7, SR_TID.X ;  /* 0x0000000000077919 */ /* 0x000e220000002100 */
[----:B------:R-:W1:Y:S01]  /*0020*/  LDCU.64 UR4, c[0x0][0x398] ;  /* 0x00007300ff0477ac */ /* 0x000e620008000a00 */
[----:B------:R-:W-:Y:S01]  /*0030*/  BSSY.RECONVERGENT B0, `(.L_x_0) ;  /* 0x000000e000007945 */ /* 0x000fe20003800200 */
[----:B-1----:R-:W-:-:S06]  /*0040*/  UIADD3 UR4, UPT, UPT, UR5, -UR4, URZ ;  /* 0x8000000405047290 */ /* 0x002fcc000fffe0ff */
[----:B0-----:R-:W-:-:S13]  /*0050*/  ISETP.GT.AND P0, PT, R7, UR4, PT ;  /* 0x0000000407007c0c */ /* 0x001fda000bf04270 */
[----:B------:R-:W-:Y:S05]  /*0060*/  @P0 BRA `(.L_x_1) ;  /* 0x0000000000280947 */ /* 0x000fea0003800000 */
[----:B------:R-:W0:Y:S01]  /*0070*/  S2R R3, SR_CgaCtaId ;  /* 0x0000000000037919 */ /* 0x000e220000008800 */
[----:B------:R-:W1:Y:S01]  /*0080*/  LDC R5, c[0x0][0x360] ;  /* 0x0000d800ff057b82 */ /* 0x000e620000000800 */
[----:B------:R-:W-:Y:S01]  /*0090*/  MOV R2, 0x400 ;  /* 0x0000040000027802 */ /* 0x000fe20000000f00 */
[----:B------:R-:W-:-:S03]  /*00a0*/  IMAD.MOV.U32 R0, RZ, RZ, R7 ;  /* 0x000000ffff007224 */ /* 0x000fc600078e0007 */
[----:B0-----:R-:W-:-:S07]  /*00b0*/  LEA R3, R3, R2, 0x18 ;  /* 0x0000000203037211 */ /* 0x001fce00078ec0ff */
.L_x_2:
[----:B------:R-:W-:Y:S02]  /*00c0*/  IMAD R2, R0, 0x4, R3 ;  /* 0x0000000400027824 */ /* 0x000fe400078e0203 */
[----:B-1----:R-:W-:-:S03]  /*00d0*/  IMAD.IADD R0, R5, 0x1, R0 ;  /* 0x0000000105007824 */ /* 0x002fc600078e0200 */
[----:B------:R0:W-:Y:S02]  /*00e0*/  STS [R2], RZ ;  /* 0x000000ff02007388 */ /* 0x0001e40000000800 */
[----:B------:R-:W-:-:S13]  /*00f0*/  ISETP.GT.AND P0, PT, R0, UR4, PT ;  /* 0x0000000400007c0c */ /* 0x000fda000bf04270 */
[----:B0-----:R-:W-:Y:S05]  /*0100*/  @!P0 BRA `(.L_x_2) ;  /* 0xfffffffc00ec8947 */ /* 0x001fea000383ffff */
.L_x_1:
[----:B------:R-:W-:Y:S05]  /*0110*/  BSYNC.RECONVERGENT B0 ;  /* 0x0000000000007941 */ /* 0x000fea0003800200 */
.L_x_0:
[----:B------:R-:W0:Y:S01]  /*0120*/  S2UR UR5, SR_CTAID.X ;  /* 0x00000000000579c3 */ /* 0x000e220000002500 */
[----:B------:R-:W1:Y:S01]  /*0130*/  LDCU UR6, c[0x0][0x388] ;  /* 0x00007100ff0677ac */ /* 0x000e620008000800 */
[----:B------:R-:W-:Y:S01]  /*0140*/  BSSY.RECONVERGENT B0, `(.L_x_3) ;  /* 0x000001d000007945 */ /* 0x000fe20003800200 */
[----:B------:R-:W2:Y:S05]  /*0150*/  LDCU.64 UR8, c[0x0][0x358] ;  /* 0x00006b00ff0877ac */ /* 0x000eaa0008000a00 */
[----:B------:R-:W0:Y:S01]  /*0160*/  LDC R6, c[0x0][0x360] ;  /* 0x0000d800ff067b82 */ /* 0x000e220000000800 */
[----:B------:R-:W3:Y:S01]  /*0170*/  LDCU UR7, c[0x0][0x388] ;  /* 0x00007100ff0777ac */ /* 0x000ee20008000800 */
[----:B------:R-:W4:Y:S01]  /*0180*/  LDCU.64 UR10, c[0x0][0x380] ;  /* 0x00007000ff0a77ac */ /* 0x000f220008000a00 */
[----:B0-----:R-:W-:-:S05]  /*0190*/  IMAD R0, R6, UR5, R7 ;  /* 0x0000000506007c24 */ /* 0x001fca000f8e0207 */
[----:B------:R-:W-:Y:S01]  /*01a0*/  BAR.SYNC.DEFER_BLOCKING 0x0 ;  /* 0x0000000000007b1d */ /* 0x000fe20000010000 */
[----:B-1----:R-:W-:-:S13]  /*01b0*/  ISETP.GE.U32.AND P0, PT, R0, UR6, PT ;  /* 0x0000000600007c0c */ /* 0x002fda000bf06070 */
[----:B--234-:R-:W-:Y:S05]  /*01c0*/  @P0 BRA `(.L_x_4) ;  /* 0x0000000000500947 */ /* 0x01cfea0003800000 */
[----:B------:R-:W0:Y:S01]  /*01d0*/  LDC.64 R8, c[0x0][0x398] ;  /* 0x0000e600ff087b82 */ /* 0x000e220000000a00 */
[----:B------:R-:W1:Y:S02]  /*01e0*/  LDCU UR5, c[0x0][0x370] ;  /* 0x00006e00ff0577ac */ /* 0x000e640008000800 */
[----:B-1----:R-:W-:-:S07]  /*01f0*/  IMAD R5, R6, UR5, RZ ;  /* 0x0000000506057c24 */ /* 0x002fce000f8e02ff */
.L_x_7:
[----:B0-----:R-:W-:-:S04]  /*0200*/  IADD3 R2, P0, PT, R0, UR10, RZ ;  /* 0x0000000a00027c10 */ /* 0x001fc8000ff1e0ff */
[----:B------:R-:W-:-:S06]  /*0210*/  LEA.HI.X.SX32 R3, R0, UR11, 0x1, P0 ;  /* 0x0000000b00037c11 */ /* 0x000fcc00080f0eff */
[----:B------:R-:W0:Y:S01]  /*0220*/  LDG.E.U8 R3, desc[UR8][R2.64] ;  /* 0x0000000802037981 */ /* 0x000e22000c1e1100 */
[----:B------:R-:W-:Y:S01]  /*0230*/  IMAD.IADD R0, R5, 0x1, R0 ;  /* 0x0000000105007824 */ /* 0x000fe200078e0200 */
[----:B------:R-:W-:Y:S04]  /*0240*/  BSSY.RECONVERGENT B1, `(.L_x_5) ;  /* 0x000000b000017945 */ /* 0x000fe80003800200 */
[----:B------:R-:W-:Y:S02]  /*0250*/  ISETP.GE.U32.AND P1, PT, R0, UR7, PT ;  /* 0x0000000700007c0c */ /* 0x000fe4000bf26070 */
[----:B0-----:R-:W-:-:S04]  /*0260*/  ISETP.GT.AND P0, PT, R3, R9, PT ;  /* 0x000000090300720c */ /* 0x001fc80003f04270 */
[----:B------:R-:W-:-:S13]  /*0270*/  ISETP.LT.OR P0, PT, R3, R8, P0 ;  /* 0x000000080300720c */ /* 0x000fda0000701670 */
[----:B------:R-:W-:Y:S05]  /*0280*/  @P0 BRA `(.L_x_6) ;  /* 0x0000000000180947 */ /* 0x000fea0003800000 */
[----:B------:R-:W0:Y:S01]  /*0290*/  S2UR UR6, SR_CgaCtaId ;  /* 0x00000000000679c3 */ /* 0x000e220000008800 */
[----:B------:R-:W-:Y:S01]  /*02a0*/  UMOV UR5, 0x400 ;  /* 0x0000040000057882 */ /* 0x000fe20000000000 */
[----:B------:R-:W-:Y:S01]  /*02b0*/  IMAD.IADD R2, R3, 0x1, -R8 ;  /* 0x0000000103027824 */ /* 0x000fe200078e0a08 */
[----:B0-----:R-:W-:-:S06]  /*02c0*/  ULEA UR5, UR6, UR5, 0x18 ;  /* 0x0000000506057291 */ /* 0x001fcc000f8ec0ff */
[----:B------:R-:W-:-:S05]  /*02d0*/  LEA R2, R2, UR5, 0x2 ;  /* 0x0000000502027c11 */ /* 0x000fca000f8e10ff */
[----:B------:R0:W-:Y:S02]  /*02e0*/  ATOMS.POPC.INC.32 RZ, [R2+URZ] ;  /* 0x0000000002ff7f8c */ /* 0x0001e4000d8000ff */
.L_x_6:
[----:B------:R-:W-:Y:S05]  /*02f0*/  BSYNC.RECONVERGENT B1 ;  /* 0x0000000000017941 */ /* 0x000fea0003800200 */
.L_x_5:
[----:B------:R-:W-:Y:S05]  /*0300*/  @!P1 BRA `(.L_x_7) ;  /* 0xfffffffc00bc9947 */ /* 0x000fea000383ffff */
.L_x_4:
[----:B------:R-:W-:Y:S05]  /*0310*/  BSYNC.RECONVERGENT B0 ;  /* 0x0000000000007941 */ /* 0x000fea0003800200 */
.L_x_3:
[----:B------:R-:W-:Y:S01]  /*0320*/  BAR.SYNC.DEFER_BLOCKING 0x0 ;  /* 0x0000000000007b1d */ /* 0x000fe20000010000 */
[----:B------:R-:W-:-:S13]  /*0330*/  ISETP.GT.AND P0, PT, R7, UR4, PT ;  /* 0x0000000407007c0c */ /* 0x000fda000bf04270 */
[----:B------:R-:W-:Y:S05]  /*0340*/  @P0 EXIT ;  /* 0x000000000000094d */ /* 0x000fea0003800000 */
[----:B------:R-:W1:Y:S01]  /*0350*/  S2UR UR6, SR_CgaCtaId ;  /* 0x00000000000679c3 */ /* 0x000e620000008800 */
[----:B------:R-:W-:-:S07]  /*0360*/  UMOV UR5, 0x400 ;  /* 0x0000040000057882 */ /* 0x000fce0000000000 */
[----:B------:R-:W2:Y:S01]  /*0370*/  LDC.64 R4, c[0x0][0x390] ;  /* 0x0000e400ff047b82 */ /* 0x000ea20000000a00 */
[----:B-1----:R-:W-:-:S12]  /*0380*/  ULEA UR5, UR6, UR5, 0x18 ;  /* 0x0000000506057291 */ /* 0x002fd8000f8ec0ff */
.L_x_8:
[C---:B------:R-:W-:Y:S01]  /*0390*/  LEA R0, R7.reuse, UR5, 0x2 ;  /* 0x0000000507007c11 */ /* 0x040fe2000f8e10ff */
[----:B012---:R-:W-:-:S04]  /*03a0*/  IMAD.WIDE R2, R7, 0x4, R4 ;  /* 0x0000000407027825 */ /* 0x007fc800078e0204 */
[----:B------:R-:W0:Y:S01]  /*03b0*/  LDS R9, [R0] ;  /* 0x0000000000097984 */ /* 0x000e220000000800 */
[----:B------:R-:W-:-:S05]  /*03c0*/  IMAD.IADD R7, R6, 0x1, R7 ;  /* 0x0000000106077824 */ /* 0x000fca00078e0207 */
[----:B------:R-:W-:Y:S01]  /*03d0*/  ISETP.GT.AND P0, PT, R7, UR4, PT ;  /* 0x0000000407007c0c */ /* 0x000fe2000bf04270 */
[----:B0-----:R1:W-:-:S12]  /*03e0*/  REDG.E.ADD.STRONG.GPU desc[UR8][R2.64], R9 ;  /* 0x000000090200798e */ /* 0x0013d8000c12e108 */
[----:B------:R-:W-:Y:S05]  /*03f0*/  @!P0 BRA `(.L_x_8) ;  /* 0xfffffffc00e48947 */ /* 0x000fea000383ffff */
[----:B------:R-:W-:Y:S05]  /*0400*/  EXIT ;  /* 0x000000000000794d */ /* 0x000fea0003800000 */
.L_x_9:
[----:B------:R-:W-:-:S00]  /*0410*/  BRA `(.L_x_9) ;  /* 0xfffffffc00fc7947 */ /* 0x000fc0000383ffff */
[----:B------:R-:W-:-:S00]  /*0420*/  NOP ;  /* 0x0000000000007918 */ /* 0x000fc00000000000 */
        /* <DEDUP_REMOVED lines=13> */
.L_x_10:


//--------------------- .nv.shared._Z16histogram_kernelPKcjPjii --------------------------
	.section	.nv.shared._Z16histogram_kernelPKcjPjii,"aw",@nobits
	.sectionflags	@""
	.align	16
	.zero		1024


//--------------------- .nv.shared.reserved.0     --------------------------
	.section	.nv.shared.reserved.0,"aw",@nobits
	.weak		__nv_reservedSMEM_offset_0_alias
	.size		__nv_reservedSMEM_offset_0_alias, 0, 64
	.other		__nv_reservedSMEM_offset_0_alias,@"STO_CUDA_RESERVED_SHARED STV_DEFAULT"
__nv_reservedSMEM_offset_0_alias:
	.zero		0
	.zero		64


//--------------------- .nv.constant0._Z16histogram_kernelPKcjPjii --------------------------
	.section	.nv.constant0._Z16histogram_kernelPKcjPjii,"a",@progbits
	.sectionflags	@""
	.align	4
.nv.constant0._Z16histogram_kernelPKcjPjii:
	.zero		928


//--------------------- SYMBOLS --------------------------

	.type		.nv.reservedSmem.offset0,@object
	.size		.nv.reservedSmem.offset0,0x4
	.type		.nv.reservedSmem.cap,@object
	.size		.nv.reservedSmem.cap,0x4
